//
// Generated by NVIDIA NVVM Compiler
//
// Compiler Build ID: CL-36424714
// Cuda compilation tools, release 13.0, V13.0.88
// Based on NVVM 20.0.0
//

.version 9.0
.target sm_100
.address_size 64

	// .globl	_Z14multiplyKernelPKiS0_Pi

.visible .entry _Z14multiplyKernelPKiS0_Pi(
	.param .u64 .ptr .align 1 _Z14multiplyKernelPKiS0_Pi_param_0,
	.param .u64 .ptr .align 1 _Z14multiplyKernelPKiS0_Pi_param_1,
	.param .u64 .ptr .align 1 _Z14multiplyKernelPKiS0_Pi_param_2
)
{
	.reg .pred 	%p<2>;
	.reg .b32 	%r<68>;
	.reg .b64 	%rd<21>;

	ld.param.u64 	%rd6, [_Z14multiplyKernelPKiS0_Pi_param_0];
	ld.param.u64 	%rd7, [_Z14multiplyKernelPKiS0_Pi_param_1];
	ld.param.u64 	%rd5, [_Z14multiplyKernelPKiS0_Pi_param_2];
	cvta.to.global.u64 	%rd8, %rd7;
	cvta.to.global.u64 	%rd9, %rd6;
	mov.u32 	%r10, %ctaid.y;
	mov.u32 	%r11, %ntid.y;
	mov.u32 	%r12, %tid.y;
	mad.lo.s32 	%r1, %r10, %r11, %r12;
	mov.u32 	%r13, %ctaid.x;
	mov.u32 	%r14, %ntid.x;
	mov.u32 	%r15, %tid.x;
	mad.lo.s32 	%r2, %r13, %r14, %r15;
	mul.wide.u32 	%rd10, %r11, %r10;
	cvt.u64.u32 	%rd11, %r12;
	add.s64 	%rd12, %rd10, %rd11;
	shl.b64 	%rd13, %rd12, 12;
	add.s64 	%rd14, %rd13, %rd9;
	add.s64 	%rd20, %rd14, 32;
	add.s64 	%rd2, %rd8, 16384;
	mov.b32 	%r66, 0;
	mov.u32 	%r65, %r2;
	mov.u32 	%r67, %r66;
$L__BB0_1:
	mul.wide.s32 	%rd15, %r65, 4;
	add.s64 	%rd16, %rd2, %rd15;
	ld.global.u32 	%r16, [%rd20+-32];
	ld.global.u32 	%r17, [%rd16+-16384];
	mad.lo.s32 	%r18, %r17, %r16, %r67;
	ld.global.u32 	%r19, [%rd20+-28];
	ld.global.u32 	%r20, [%rd16+-14336];
	mad.lo.s32 	%r21, %r20, %r19, %r18;
	ld.global.u32 	%r22, [%rd20+-24];
	ld.global.u32 	%r23, [%rd16+-12288];
	mad.lo.s32 	%r24, %r23, %r22, %r21;
	ld.global.u32 	%r25, [%rd20+-20];
	ld.global.u32 	%r26, [%rd16+-10240];
	mad.lo.s32 	%r27, %r26, %r25, %r24;
	ld.global.u32 	%r28, [%rd20+-16];
	ld.global.u32 	%r29, [%rd16+-8192];
	mad.lo.s32 	%r30, %r29, %r28, %r27;
	ld.global.u32 	%r31, [%rd20+-12];
	ld.global.u32 	%r32, [%rd16+-6144];
	mad.lo.s32 	%r33, %r32, %r31, %r30;
	ld.global.u32 	%r34, [%rd20+-8];
	ld.global.u32 	%r35, [%rd16+-4096];
	mad.lo.s32 	%r36, %r35, %r34, %r33;
	ld.global.u32 	%r37, [%rd20+-4];
	ld.global.u32 	%r38, [%rd16+-2048];
	mad.lo.s32 	%r39, %r38, %r37, %r36;
	ld.global.u32 	%r40, [%rd20];
	ld.global.u32 	%r41, [%rd16];
	mad.lo.s32 	%r42, %r41, %r40, %r39;
	ld.global.u32 	%r43, [%rd20+4];
	ld.global.u32 	%r44, [%rd16+2048];
	mad.lo.s32 	%r45, %r44, %r43, %r42;
	ld.global.u32 	%r46, [%rd20+8];
	ld.global.u32 	%r47, [%rd16+4096];
	mad.lo.s32 	%r48, %r47, %r46, %r45;
	ld.global.u32 	%r49, [%rd20+12];
	ld.global.u32 	%r50, [%rd16+6144];
	mad.lo.s32 	%r51, %r50, %r49, %r48;
	ld.global.u32 	%r52, [%rd20+16];
	ld.global.u32 	%r53, [%rd16+8192];
	mad.lo.s32 	%r54, %r53, %r52, %r51;
	ld.global.u32 	%r55, [%rd20+20];
	ld.global.u32 	%r56, [%rd16+10240];
	mad.lo.s32 	%r57, %r56, %r55, %r54;
	ld.global.u32 	%r58, [%rd20+24];
	ld.global.u32 	%r59, [%rd16+12288];
	mad.lo.s32 	%r60, %r59, %r58, %r57;
	ld.global.u32 	%r61, [%rd20+28];
	ld.global.u32 	%r62, [%rd16+14336];
	mad.lo.s32 	%r67, %r62, %r61, %r60;
	add.s32 	%r66, %r66, 16;
	add.s64 	%rd20, %rd20, 64;
	add.s32 	%r65, %r65, 8192;
	setp.ne.s32 	%p1, %r66, 1024;
	@%p1 bra 	$L__BB0_1;
	cvta.to.global.u64 	%rd17, %rd5;
	shl.b32 	%r63, %r1, 9;
	add.s32 	%r64, %r63, %r2;
	mul.wide.s32 	%rd18, %r64, 4;
	add.s64 	%rd19, %rd17, %rd18;
	st.global.u32 	[%rd19], %r67;
	ret;

}


// ===== COMPILED SASS (sm_100) =====

	.target	sm_100

	.elftype	@"ET_EXEC"


//--------------------- .note.nv.tkinfo           --------------------------
	.section	.note.nv.tkinfo,"",@"SHT_NOTE"
	.sectionflags	@"SHF_NOTE_NV_TKINFO"
	.tkinfo
        /*0018*/ 	.word	0x00000002
        /*0030*/ 	.string	""
        /*0030*/ 	.string	"ptxas"
        /*0030*/ 	.string	"Cuda compilation tools, release 13.0, V13.0.88"
        /*0030*/ 	.string	"Build cuda_13.0.r13.0/compiler.36424714_0"
        /*0030*/ 	.string	"-arch sm_100 -m 64 "



//--------------------- .note.nv.cuinfo           --------------------------
	.section	.note.nv.cuinfo,"",@"SHT_NOTE"
	.sectionflags	@"SHF_NOTE_NV_CUINFO"
        /*0018*/ 	.short	0x0002
        /*001a*/ 	.short	0x0064
        /*001c*/ 	.short	0x0082
	.zero		2


//--------------------- .nv.info                  --------------------------
	.section	.nv.info,"",@"SHT_CUDA_INFO"
	.align	4


	//----- nvinfo : EIATTR_REGCOUNT
	.align		4
        /*0000*/ 	.byte	0x04, 0x2f
        /*0002*/ 	.short	(.L_1 - .L_0)
	.align		4
.L_0:
        /*0004*/ 	.word	index@(_Z14multiplyKernelPKiS0_Pi)
        /*0008*/ 	.word	0x0000001f


	//----- nvinfo : EIATTR_FRAME_SIZE
	.align		4
.L_1:
        /*000c*/ 	.byte	0x04, 0x11
        /*000e*/ 	.short	(.L_3 - .L_2)
	.align		4
.L_2:
        /*0010*/ 	.word	index@(_Z14multiplyKernelPKiS0_Pi)
        /*0014*/ 	.word	0x00000000


	//----- nvinfo : EIATTR_MIN_STACK_SIZE
	.align		4
.L_3:
        /*0018*/ 	.byte	0x04, 0x12
        /*001a*/ 	.short	(.L_5 - .L_4)
	.align		4
.L_4:
        /*001c*/ 	.word	index@(_Z14multiplyKernelPKiS0_Pi)
        /*0020*/ 	.word	0x00000000
.L_5:


//--------------------- .nv.compat                --------------------------
	.section	.nv.compat,"",@"SHT_CUDA_COMPAT_INFO"
	.align	4
        /*0000*/ 	.byte	0x02, 0x09, 0x00, 0x00, 0x02, 0x02, 0x01, 0x00, 0x02, 0x05, 0x05, 0x00, 0x03, 0x07, 0x01, 0x01
        /*0010*/ 	.byte	0x02, 0x03, 0x00, 0x00, 0x02, 0x06, 0x01, 0x00, 0x04, 0x0b, 0x08, 0x00, 0x09, 0x00, 0x00, 0x00
        /*0020*/ 	.byte	0x00, 0x00, 0x00, 0x00


//--------------------- .nv.info._Z14multiplyKernelPKiS0_Pi --------------------------
	.section	.nv.info._Z14multiplyKernelPKiS0_Pi,"",@"SHT_CUDA_INFO"
	.sectionflags	@""
	.align	4


	//----- nvinfo : EIATTR_CUDA_API_VERSION
	.align		4
        /*0000*/ 	.byte	0x04, 0x37
        /*0002*/ 	.short	(.L_7 - .L_6)
.L_6:
        /*0004*/ 	.word	0x00000082


	//----- nvinfo : EIATTR_KPARAM_INFO
	.align		4
.L_7:
        /*0008*/ 	.byte	0x04, 0x17
        /*000a*/ 	.short	(.L_9 - .L_8)
.L_8:
        /*000c*/ 	.word	0x00000000
        /*0010*/ 	.short	0x0002
        /*0012*/ 	.short	0x0010
        /*0014*/ 	.byte	0x00, 0xf5, 0x21, 0x00


	//----- nvinfo : EIATTR_KPARAM_INFO
	.align		4
.L_9:
        /*0018*/ 	.byte	0x04, 0x17
        /*001a*/ 	.short	(.L_11 - .L_10)
.L_10:
        /*001c*/ 	.word	0x00000000
        /*0020*/ 	.short	0x0001
        /*0022*/ 	.short	0x0008
        /*0024*/ 	.byte	0x00, 0xf5, 0x21, 0x00


	//----- nvinfo : EIATTR_KPARAM_INFO
	.align		4
.L_11:
        /*0028*/ 	.byte	0x04, 0x17
        /*002a*/ 	.short	(.L_13 - .L_12)
.L_12:
        /*002c*/ 	.word	0x00000000
        /*0030*/ 	.short	0x0000
        /*0032*/ 	.short	0x0000
        /*0034*/ 	.byte	0x00, 0xf5, 0x21, 0x00


	//----- nvinfo : EIATTR_SPARSE_MMA_MASK
	.align		4
.L_13:
        /*0038*/ 	.byte	0x03, 0x50
        /*003a*/ 	.short	0x0000


	//----- nvinfo : EIATTR_MAXREG_COUNT
	.align		4
        /*003c*/ 	.byte	0x03, 0x1b
        /*003e*/ 	.short	0x00ff


	//----- nvinfo : EIATTR_MERCURY_ISA_VERSION
	.align		4
        /*0040*/ 	.byte	0x03, 0x5f
        /*0042*/ 	.short	0x0101


	//----- nvinfo : EIATTR_VRC_CTA_INIT_COUNT
	.align		4
        /*0044*/ 	.byte	0x02, 0x4a
	.zero		1
	.zero		1


	//----- nvinfo : EIATTR_EXIT_INSTR_OFFSETS
	.align		4
        /*0048*/ 	.byte	0x04, 0x1c
        /*004a*/ 	.short	(.L_15 - .L_14)


	//   ....[0]....
.L_14:
        /*004c*/ 	.word	0x00000540


	//----- nvinfo : EIATTR_CBANK_PARAM_SIZE
	.align		4
.L_15:
        /*0050*/ 	.byte	0x03, 0x19
        /*0052*/ 	.short	0x0018


	//----- nvinfo : EIATTR_PARAM_CBANK
	.align		4
        /*0054*/ 	.byte	0x04, 0x0a
        /*0056*/ 	.short	(.L_17 - .L_16)
	.align		4
.L_16:
        /*0058*/ 	.word	index@(.nv.constant0._Z14multiplyKernelPKiS0_Pi)
        /*005c*/ 	.short	0x0380
        /*005e*/ 	.short	0x0018


	//----- nvinfo : EIATTR_SW_WAR
	.align		4
.L_17:
        /*0060*/ 	.byte	0x04, 0x36
        /*0062*/ 	.short	(.L_19 - .L_18)
.L_18:
        /*0064*/ 	.word	0x00000008
.L_19:


//--------------------- .nv.callgraph             --------------------------
	.section	.nv.callgraph,"",@"SHT_CUDA_CALLGRAPH"
	.align	4
	.sectionentsize	8
	.align		4
        /*0000*/ 	.word	0x00000000
	.align		4
        /*0004*/ 	.word	0xffffffff
	.align		4
        /*0008*/ 	.word	0x00000000
	.align		4
        /*000c*/ 	.word	0xfffffffe
	.align		4
        /*0010*/ 	.word	0x00000000
	.align		4
        /*0014*/ 	.word	0xfffffffd
	.align		4
        /*0018*/ 	.word	0x00000000
	.align		4
        /*001c*/ 	.word	0xfffffffc


//--------------------- .text._Z14multiplyKernelPKiS0_Pi --------------------------
	.section	.text._Z14multiplyKernelPKiS0_Pi,"ax",@progbits
	.align	128
        .global         _Z14multiplyKernelPKiS0_Pi
        .type           _Z14multiplyKernelPKiS0_Pi,@function
        .size           _Z14multiplyKernelPKiS0_Pi,(.L_x_2 - _Z14multiplyKernelPKiS0_Pi)
        .other          _Z14multiplyKernelPKiS0_Pi,@"STO_CUDA_ENTRY STV_DEFAULT"
_Z14multiplyKernelPKiS0_Pi:
.text._Z14multiplyKernelPKiS0_Pi:
[----:B------:R-:W-:Y:S01]  /*0000*/  LDC R1, c[0x0][0x37c] ;  /* 0x0000df00ff017b82 */ /* 0x000fe20000000800 */
[----:B------:R-:W0:Y:S07]  /*0010*/  S2R R2, SR_TID.Y ;  /* 0x0000000000027919 */ /* 0x000e2e0000002200 */
[----:B------:R-:W0:Y:S01]  /*0020*/  S2UR UR4, SR_CTAID.Y ;  /* 0x00000000000479c3 */ /* 0x000e220000002600 */
[----:B------:R-:W1:Y:S01]  /*0030*/  LDCU.128 UR12, c[0x0][0x380] ;  /* 0x00007000ff0c77ac */ /* 0x000e620008000c00 */
[----:B------:R-:W-:Y:S01]  /*0040*/  HFMA2 R3, -RZ, RZ, 0, 0 ;  /* 0x00000000ff037431 */ /* 0x000fe200000001ff */
[----:B------:R-:W2:Y:S01]  /*0050*/  S2R R9, SR_TID.X ;  /* 0x0000000000097919 */ /* 0x000ea20000002100 */
[----:B------:R-:W-:Y:S01]  /*0060*/  MOV R14, RZ ;  /* 0x000000ff000e7202 */ /* 0x000fe20000000f00 */
[----:B------:R-:W3:Y:S03]  /*0070*/  LDCU.64 UR8, c[0x0][0x358] ;  /* 0x00006b00ff0877ac */ /* 0x000ee60008000a00 */
[----:B------:R-:W0:Y:S08]  /*0080*/  LDC R7, c[0x0][0x364] ;  /* 0x0000d900ff077b82 */ /* 0x000e300000000800 */
[----:B------:R-:W2:Y:S01]  /*0090*/  S2UR UR6, SR_CTAID.X ;  /* 0x00000000000679c3 */ /* 0x000ea20000002500 */
[----:B-1----:R-:W-:-:S07]  /*00a0*/  UIADD3 UR5, UP0, UPT, UR14, 0x4000, URZ ;  /* 0x000040000e057890 */ /* 0x002fce000ff1e0ff */
[----:B------:R-:W2:Y:S01]  /*00b0*/  LDC R0, c[0x0][0x360] ;  /* 0x0000d800ff007b82 */ /* 0x000ea20000000800 */
[----:B0-----:R-:W-:-:S04]  /*00c0*/  IMAD.WIDE.U32 R4, R7, UR4, R2 ;  /* 0x0000000407047c25 */ /* 0x001fc8000f8e0002 */
[----:B------:R-:W-:Y:S01]  /*00d0*/  IMAD R7, R7, UR4, R2 ;  /* 0x0000000407077c24 */ /* 0x000fe2000f8e0202 */
[----:B------:R-:W-:Y:S01]  /*00e0*/  LEA R3, P0, R4, UR12, 0xc ;  /* 0x0000000c04037c11 */ /* 0x000fe2000f8060ff */
[----:B------:R-:W-:-:S03]  /*00f0*/  UMOV UR4, URZ ;  /* 0x000000ff00047c82 */ /* 0x000fc60008000000 */
[----:B------:R-:W-:Y:S01]  /*0100*/  LEA.HI.X R5, R4, UR13, R5, 0xc, P0 ;  /* 0x0000000d04057c11 */ /* 0x000fe200080f6405 */
[----:B--2---:R-:W-:Y:S01]  /*0110*/  IMAD R0, R0, UR6, R9 ;  /* 0x0000000600007c24 */ /* 0x004fe2000f8e0209 */
[----:B------:R-:W-:Y:S01]  /*0120*/  IADD3 R9, P1, PT, R3, 0x20, RZ ;  /* 0x0000002003097810 */ /* 0x000fe20007f3e0ff */
[----:B------:R-:W-:-:S03]  /*0130*/  UIADD3.X UR6, UPT, UPT, URZ, UR15, URZ, UP0, !UPT ;  /* 0x0000000fff067290 */ /* 0x000fc600087fe4ff */
[----:B------:R-:W-:Y:S02]  /*0140*/  MOV R6, R0 ;  /* 0x0000000000067202 */ /* 0x000fe40000000f00 */
[----:B---3--:R-:W-:-:S07]  /*0150*/  IADD3.X R5, PT, PT, RZ, R5, RZ, P1, !PT ;  /* 0x00000005ff057210 */ /* 0x008fce0000ffe4ff */
.L_x_0:
[----:B------:R-:W-:Y:S02]  /*0160*/  MOV R2, UR5 ;  /* 0x0000000500027c02 */ /* 0x000fe40008000f00 */
[----:B------:R-:W-:Y:S02]  /*0170*/  MOV R3, UR6 ;  /* 0x0000000600037c02 */ /* 0x000fe40008000f00 */
[----:B------:R-:W-:Y:S01]  /*0180*/  MOV R4, R9 ;  /* 0x0000000900047202 */ /* 0x000fe20000000f00 */
[----:B------:R-:W-:-:S04]  /*0190*/  IMAD.WIDE R2, R6, 0x4, R2 ;  /* 0x0000000406027825 */ /* 0x000fc800078e0202 */
[----:B------:R-:W2:Y:S04]  /*01a0*/  LDG.E R15, desc[UR8][R4.64+-0x20] ;  /* 0xffffe008040f7981 */ /* 0x000ea8000c1e1900 */
[----:B------:R-:W2:Y:S04]  /*01b0*/  LDG.E R16, desc[UR8][R2.64+-0x4000] ;  /* 0xffc0000802107981 */ /* 0x000ea8000c1e1900 */
[----:B------:R-:W3:Y:S04]  /*01c0*/  LDG.E R24, desc[UR8][R4.64+-0x1c] ;  /* 0xffffe40804187981 */ /* 0x000ee8000c1e1900 */
[----:B------:R-:W3:Y:S04]  /*01d0*/  LDG.E R25, desc[UR8][R2.64+-0x3800] ;  /* 0xffc8000802197981 */ /* 0x000ee8000c1e1900 */
[----:B------:R-:W4:Y:S04]  /*01e0*/  LDG.E R19, desc[UR8][R4.64+-0x18] ;  /* 0xffffe80804137981 */ /* 0x000f28000c1e1900 */
[----:B------:R-:W4:Y:S04]  /*01f0*/  LDG.E R18, desc[UR8][R2.64+-0x3000] ;  /* 0xffd0000802127981 */ /* 0x000f28000c1e1900 */
[----:B------:R-:W5:Y:S04]  /*0200*/  LDG.E R20, desc[UR8][R4.64+-0x14] ;  /* 0xffffec0804147981 */ /* 0x000f68000c1e1900 */
        /* <DEDUP_REMOVED lines=11> */
[----:B------:R-:W5:Y:S01]  /*02c0*/  LDG.E R26, desc[UR8][R4.64+0x1c] ;  /* 0x00001c08041a7981 */ /* 0x000f62000c1e1900 */
[----:B--2---:R-:W-:-:S03]  /*02d0*/  IMAD R15, R15, R16, R14 ;  /* 0x000000100f0f7224 */ /* 0x004fc600078e020e */
[----:B------:R-:W2:Y:S04]  /*02e0*/  LDG.E R16, desc[UR8][R4.64] ;  /* 0x0000000804107981 */ /* 0x000ea8000c1e1900 */
[----:B------:R-:W2:Y:S01]  /*02f0*/  LDG.E R14, desc[UR8][R4.64+0x4] ;  /* 0x00000408040e7981 */ /* 0x000ea2000c1e1900 */
[----:B---3--:R-:W-:-:S03]  /*0300*/  IMAD R24, R24, R25, R15 ;  /* 0x0000001918187224 */ /* 0x008fc600078e020f */
[----:B------:R-:W3:Y:S04]  /*0310*/  LDG.E R15, desc[UR8][R2.64+0x800] ;  /* 0x00080008020f7981 */ /* 0x000ee8000c1e1900 */
[----:B------:R-:W3:Y:S01]  /*0320*/  LDG.E R25, desc[UR8][R2.64+0x2800] ;  /* 0x0028000802197981 */ /* 0x000ee2000c1e1900 */
[----:B----4-:R-:W-:-:S03]  /*0330*/  IMAD R24, R19, R18, R24 ;  /* 0x0000001213187224 */ /* 0x010fc600078e0218 */
[----:B------:R-:W4:Y:S04]  /*0340*/  LDG.E R18, desc[UR8][R4.64+0x8] ;  /* 0x0000080804127981 */ /* 0x000f28000c1e1900 */
[----:B------:R-:W4:Y:S01]  /*0350*/  LDG.E R19, desc[UR8][R2.64+0x1000] ;  /* 0x0010000802137981 */ /* 0x000f22000c1e1900 */
[----:B-----5:R-:W-:-:S03]  /*0360*/  IMAD R24, R20, R21, R24 ;  /* 0x0000001514187224 */ /* 0x020fc600078e0218 */
[----:B------:R-:W5:Y:S04]  /*0370*/  LDG.E R20, desc[UR8][R4.64+0xc] ;  /* 0x00000c0804147981 */ /* 0x000f68000c1e1900 */
[----:B------:R-:W5:Y:S01]  /*0380*/  LDG.E R21, desc[UR8][R2.64+0x1800] ;  /* 0x0018000802157981 */ /* 0x000f62000c1e1900 */
[----:B------:R-:W-:-:S03]  /*0390*/  IMAD R24, R22, R23, R24 ;  /* 0x0000001716187224 */ /* 0x000fc600078e0218 */
[----:B------:R-:W5:Y:S04]  /*03a0*/  LDG.E R22, desc[UR8][R4.64+0x10] ;  /* 0x0000100804167981 */ /* 0x000f68000c1e1900 */
[----:B------:R-:W5:Y:S01]  /*03b0*/  LDG.E R23, desc[UR8][R2.64+0x2000] ;  /* 0x0020000802177981 */ /* 0x000f62000c1e1900 */
[----:B------:R-:W-:-:S03]  /*03c0*/  IMAD R28, R12, R13, R24 ;  /* 0x0000000d0c1c7224 */ /* 0x000fc600078e0218 */
[----:B------:R-:W5:Y:S04]  /*03d0*/  LDG.E R24, desc[UR8][R4.64+0x14] ;  /* 0x0000140804187981 */ /* 0x000f68000c1e1900 */
[----:B------:R0:W5:Y:S04]  /*03e0*/  LDG.E R13, desc[UR8][R4.64+0x18] ;  /* 0x00001808040d7981 */ /* 0x000168000c1e1900 */
[----:B------:R-:W5:Y:S01]  /*03f0*/  LDG.E R12, desc[UR8][R2.64+0x3000] ;  /* 0x00300008020c7981 */ /* 0x000f62000c1e1900 */
[----:B------:R-:W-:-:S04]  /*0400*/  IMAD R8, R9, R8, R28 ;  /* 0x0000000809087224 */ /* 0x000fc800078e021c */
[----:B------:R-:W-:Y:S01]  /*0410*/  IMAD R8, R10, R11, R8 ;  /* 0x0000000b0a087224 */ /* 0x000fe200078e0208 */
[----:B------:R-:W-:-:S04]  /*0420*/  UIADD3 UR4, UPT, UPT, UR4, 0x10, URZ ;  /* 0x0000001004047890 */ /* 0x000fc8000fffe0ff */
[----:B------:R-:W-:Y:S01]  /*0430*/  UISETP.NE.AND UP0, UPT, UR4, 0x400, UPT ;  /* 0x000004000400788c */ /* 0x000fe2000bf05270 */
[----:B------:R-:W-:Y:S02]  /*0440*/  IADD3 R9, P0, PT, R4, 0x40, RZ ;  /* 0x0000004004097810 */ /* 0x000fe40007f1e0ff */
[----:B------:R-:W-:Y:S02]  /*0450*/  IADD3 R6, PT, PT, R6, 0x2000, RZ ;  /* 0x0000200006067810 */ /* 0x000fe40007ffe0ff */
[----:B0-----:R-:W-:Y:S01]  /*0460*/  IADD3.X R5, PT, PT, RZ, R5, RZ, P0, !PT ;  /* 0x00000005ff057210 */ /* 0x001fe200007fe4ff */
[----:B--2---:R-:W-:-:S04]  /*0470*/  IMAD R8, R16, R17, R8 ;  /* 0x0000001110087224 */ /* 0x004fc800078e0208 */
[----:B---3--:R-:W-:-:S04]  /*0480*/  IMAD R8, R14, R15, R8 ;  /* 0x0000000f0e087224 */ /* 0x008fc800078e0208 */
[----:B----4-:R-:W-:-:S04]  /*0490*/  IMAD R8, R18, R19, R8 ;  /* 0x0000001312087224 */ /* 0x010fc800078e0208 */
[----:B-----5:R-:W-:-:S04]  /*04a0*/  IMAD R8, R20, R21, R8 ;  /* 0x0000001514087224 */ /* 0x020fc800078e0208 */
[----:B------:R-:W-:-:S04]  /*04b0*/  IMAD R8, R22, R23, R8 ;  /* 0x0000001716087224 */ /* 0x000fc800078e0208 */
[----:B------:R-:W-:-:S04]  /*04c0*/  IMAD R8, R24, R25, R8 ;  /* 0x0000001918087224 */ /* 0x000fc800078e0208 */
[----:B------:R-:W-:-:S04]  /*04d0*/  IMAD R8, R13, R12, R8 ;  /* 0x0000000c0d087224 */ /* 0x000fc800078e0208 */
[----:B------:R-:W-:Y:S01]  /*04e0*/  IMAD R14, R26, R27, R8 ;  /* 0x0000001b1a0e7224 */ /* 0x000fe200078e0208 */
[----:B------:R-:W-:Y:S06]  /*04f0*/  BRA.U UP0, `(.L_x_0) ;  /* 0xfffffffd00187547 */ /* 0x000fec000b83ffff */
[----:B------:R-:W0:Y:S01]  /*0500*/  LDC.64 R2, c[0x0][0x390] ;  /* 0x0000e400ff027b82 */ /* 0x000e220000000a00 */
[----:B------:R-:W-:-:S05]  /*0510*/  LEA R7, R7, R0, 0x9 ;  /* 0x0000000007077211 */ /* 0x000fca00078e48ff */
[----:B0-----:R-:W-:-:S05]  /*0520*/  IMAD.WIDE R2, R7, 0x4, R2 ;  /* 0x0000000407027825 */ /* 0x001fca00078e0202 */
[----:B------:R-:W-:Y:S01]  /*0530*/  STG.E desc[UR8][R2.64], R14 ;  /* 0x0000000e02007986 */ /* 0x000fe2000c101908 */
[----:B------:R-:W-:Y:S05]  /*0540*/  EXIT ;  /* 0x000000000000794d */ /* 0x000fea0003800000 */
.L_x_1:
[----:B------:R-:W-:-:S00]  /*0550*/  BRA `(.L_x_1) ;  /* 0xfffffffc00fc7947 */ /* 0x000fc0000383ffff */
[----:B------:R-:W-:-:S00]  /*0560*/  NOP ;  /* 0x0000000000007918 */ /* 0x000fc00000000000 */
        /* <DEDUP_REMOVED lines=9> */
.L_x_2:


//--------------------- .nv.shared.reserved.0     --------------------------
	.section	.nv.shared.reserved.0,"aw",@nobits
	.weak		__nv_reservedSMEM_offset_0_alias
	.size		__nv_reservedSMEM_offset_0_alias, 0, 64
	.other		__nv_reservedSMEM_offset_0_alias,@"STO_CUDA_RESERVED_SHARED STV_DEFAULT"
__nv_reservedSMEM_offset_0_alias:
	.zero		0
	.zero		64


//--------------------- .nv.constant0._Z14multiplyKernelPKiS0_Pi --------------------------
	.section	.nv.constant0._Z14multiplyKernelPKiS0_Pi,"a",@progbits
	.sectionflags	@""
	.align	4
.nv.constant0._Z14multiplyKernelPKiS0_Pi:
	.zero		920


//--------------------- SYMBOLS --------------------------

	.type		.nv.reservedSmem.offset0,@object
	.size		.nv.reservedSmem.offset0,0x4
